//
// Generated by NVIDIA NVVM Compiler
//
// Compiler Build ID: CL-36424714
// Cuda compilation tools, release 13.0, V13.0.88
// Based on NVVM 20.0.0
//

.version 9.0
.target sm_100
.address_size 64

	// .globl	_Z15matrixVectorMulPfS_S_ii

.visible .entry _Z15matrixVectorMulPfS_S_ii(
	.param .u64 .ptr .align 1 _Z15matrixVectorMulPfS_S_ii_param_0,
	.param .u64 .ptr .align 1 _Z15matrixVectorMulPfS_S_ii_param_1,
	.param .u64 .ptr .align 1 _Z15matrixVectorMulPfS_S_ii_param_2,
	.param .u32 _Z15matrixVectorMulPfS_S_ii_param_3,
	.param .u32 _Z15matrixVectorMulPfS_S_ii_param_4
)
{
	.reg .pred 	%p<11>;
	.reg .b32 	%r<29>;
	.reg .b32 	%f<112>;
	.reg .b64 	%rd<47>;

	ld.param.u64 	%rd16, [_Z15matrixVectorMulPfS_S_ii_param_0];
	ld.param.u64 	%rd17, [_Z15matrixVectorMulPfS_S_ii_param_1];
	ld.param.u64 	%rd15, [_Z15matrixVectorMulPfS_S_ii_param_2];
	ld.param.u32 	%r19, [_Z15matrixVectorMulPfS_S_ii_param_3];
	ld.param.u32 	%r18, [_Z15matrixVectorMulPfS_S_ii_param_4];
	cvta.to.global.u64 	%rd1, %rd17;
	cvta.to.global.u64 	%rd2, %rd16;
	mov.u32 	%r1, %ctaid.x;
	setp.ge.s32 	%p1, %r1, %r19;
	@%p1 bra 	$L__BB0_15;
	setp.lt.s32 	%p2, %r18, 1;
	mov.f32 	%f111, 0f00000000;
	@%p2 bra 	$L__BB0_14;
	mul.lo.s32 	%r2, %r18, %r1;
	and.b32  	%r3, %r18, 15;
	setp.lt.u32 	%p3, %r18, 16;
	mov.f32 	%f111, 0f00000000;
	mov.b32 	%r26, 0;
	@%p3 bra 	$L__BB0_5;
	and.b32  	%r26, %r18, 2147483632;
	neg.s32 	%r24, %r26;
	mul.wide.u32 	%rd18, %r2, 4;
	add.s64 	%rd19, %rd18, %rd2;
	add.s64 	%rd44, %rd19, 32;
	add.s64 	%rd43, %rd1, 32;
	mov.f32 	%f111, 0f00000000;
$L__BB0_4:
	.pragma "nounroll";
	ld.global.f32 	%f18, [%rd44+-32];
	ld.global.f32 	%f19, [%rd43+-32];
	fma.rn.f32 	%f20, %f18, %f19, %f111;
	ld.global.f32 	%f21, [%rd44+-28];
	ld.global.f32 	%f22, [%rd43+-28];
	fma.rn.f32 	%f23, %f21, %f22, %f20;
	ld.global.f32 	%f24, [%rd44+-24];
	ld.global.f32 	%f25, [%rd43+-24];
	fma.rn.f32 	%f26, %f24, %f25, %f23;
	ld.global.f32 	%f27, [%rd44+-20];
	ld.global.f32 	%f28, [%rd43+-20];
	fma.rn.f32 	%f29, %f27, %f28, %f26;
	ld.global.f32 	%f30, [%rd44+-16];
	ld.global.f32 	%f31, [%rd43+-16];
	fma.rn.f32 	%f32, %f30, %f31, %f29;
	ld.global.f32 	%f33, [%rd44+-12];
	ld.global.f32 	%f34, [%rd43+-12];
	fma.rn.f32 	%f35, %f33, %f34, %f32;
	ld.global.f32 	%f36, [%rd44+-8];
	ld.global.f32 	%f37, [%rd43+-8];
	fma.rn.f32 	%f38, %f36, %f37, %f35;
	ld.global.f32 	%f39, [%rd44+-4];
	ld.global.f32 	%f40, [%rd43+-4];
	fma.rn.f32 	%f41, %f39, %f40, %f38;
	ld.global.f32 	%f42, [%rd44];
	ld.global.f32 	%f43, [%rd43];
	fma.rn.f32 	%f44, %f42, %f43, %f41;
	ld.global.f32 	%f45, [%rd44+4];
	ld.global.f32 	%f46, [%rd43+4];
	fma.rn.f32 	%f47, %f45, %f46, %f44;
	ld.global.f32 	%f48, [%rd44+8];
	ld.global.f32 	%f49, [%rd43+8];
	fma.rn.f32 	%f50, %f48, %f49, %f47;
	ld.global.f32 	%f51, [%rd44+12];
	ld.global.f32 	%f52, [%rd43+12];
	fma.rn.f32 	%f53, %f51, %f52, %f50;
	ld.global.f32 	%f54, [%rd44+16];
	ld.global.f32 	%f55, [%rd43+16];
	fma.rn.f32 	%f56, %f54, %f55, %f53;
	ld.global.f32 	%f57, [%rd44+20];
	ld.global.f32 	%f58, [%rd43+20];
	fma.rn.f32 	%f59, %f57, %f58, %f56;
	ld.global.f32 	%f60, [%rd44+24];
	ld.global.f32 	%f61, [%rd43+24];
	fma.rn.f32 	%f62, %f60, %f61, %f59;
	ld.global.f32 	%f63, [%rd44+28];
	ld.global.f32 	%f64, [%rd43+28];
	fma.rn.f32 	%f111, %f63, %f64, %f62;
	add.s32 	%r24, %r24, 16;
	add.s64 	%rd44, %rd44, 64;
	add.s64 	%rd43, %rd43, 64;
	setp.ne.s32 	%p4, %r24, 0;
	@%p4 bra 	$L__BB0_4;
$L__BB0_5:
	setp.eq.s32 	%p5, %r3, 0;
	@%p5 bra 	$L__BB0_14;
	and.b32  	%r9, %r18, 7;
	setp.lt.u32 	%p6, %r3, 8;
	@%p6 bra 	$L__BB0_8;
	add.s32 	%r21, %r26, %r2;
	mul.wide.u32 	%rd20, %r21, 4;
	add.s64 	%rd21, %rd2, %rd20;
	ld.global.f32 	%f66, [%rd21];
	cvt.u64.u32 	%rd22, %r26;
	mul.wide.u32 	%rd23, %r26, 4;
	add.s64 	%rd24, %rd1, %rd23;
	ld.global.f32 	%f67, [%rd24];
	fma.rn.f32 	%f68, %f66, %f67, %f111;
	cvt.u64.u32 	%rd25, %r2;
	add.s64 	%rd26, %rd22, %rd25;
	shl.b64 	%rd27, %rd26, 2;
	add.s64 	%rd28, %rd2, %rd27;
	ld.global.f32 	%f69, [%rd28+4];
	ld.global.f32 	%f70, [%rd24+4];
	fma.rn.f32 	%f71, %f69, %f70, %f68;
	ld.global.f32 	%f72, [%rd28+8];
	ld.global.f32 	%f73, [%rd24+8];
	fma.rn.f32 	%f74, %f72, %f73, %f71;
	ld.global.f32 	%f75, [%rd28+12];
	ld.global.f32 	%f76, [%rd24+12];
	fma.rn.f32 	%f77, %f75, %f76, %f74;
	ld.global.f32 	%f78, [%rd28+16];
	ld.global.f32 	%f79, [%rd24+16];
	fma.rn.f32 	%f80, %f78, %f79, %f77;
	ld.global.f32 	%f81, [%rd28+20];
	ld.global.f32 	%f82, [%rd24+20];
	fma.rn.f32 	%f83, %f81, %f82, %f80;
	ld.global.f32 	%f84, [%rd28+24];
	ld.global.f32 	%f85, [%rd24+24];
	fma.rn.f32 	%f86, %f84, %f85, %f83;
	ld.global.f32 	%f87, [%rd28+28];
	ld.global.f32 	%f88, [%rd24+28];
	fma.rn.f32 	%f111, %f87, %f88, %f86;
	add.s32 	%r26, %r26, 8;
$L__BB0_8:
	setp.eq.s32 	%p7, %r9, 0;
	@%p7 bra 	$L__BB0_14;
	and.b32  	%r12, %r18, 3;
	setp.lt.u32 	%p8, %r9, 4;
	@%p8 bra 	$L__BB0_11;
	add.s32 	%r22, %r26, %r2;
	mul.wide.u32 	%rd29, %r22, 4;
	add.s64 	%rd30, %rd2, %rd29;
	ld.global.f32 	%f90, [%rd30];
	cvt.u64.u32 	%rd31, %r26;
	mul.wide.u32 	%rd32, %r26, 4;
	add.s64 	%rd33, %rd1, %rd32;
	ld.global.f32 	%f91, [%rd33];
	fma.rn.f32 	%f92, %f90, %f91, %f111;
	cvt.u64.u32 	%rd34, %r2;
	add.s64 	%rd35, %rd31, %rd34;
	shl.b64 	%rd36, %rd35, 2;
	add.s64 	%rd37, %rd2, %rd36;
	ld.global.f32 	%f93, [%rd37+4];
	ld.global.f32 	%f94, [%rd33+4];
	fma.rn.f32 	%f95, %f93, %f94, %f92;
	ld.global.f32 	%f96, [%rd37+8];
	ld.global.f32 	%f97, [%rd33+8];
	fma.rn.f32 	%f98, %f96, %f97, %f95;
	ld.global.f32 	%f99, [%rd37+12];
	ld.global.f32 	%f100, [%rd33+12];
	fma.rn.f32 	%f111, %f99, %f100, %f98;
	add.s32 	%r26, %r26, 4;
$L__BB0_11:
	setp.eq.s32 	%p9, %r12, 0;
	@%p9 bra 	$L__BB0_14;
	mul.wide.u32 	%rd38, %r26, 4;
	add.s64 	%rd46, %rd1, %rd38;
	add.s32 	%r23, %r26, %r2;
	mul.wide.u32 	%rd39, %r23, 4;
	add.s64 	%rd45, %rd2, %rd39;
	neg.s32 	%r28, %r12;
$L__BB0_13:
	.pragma "nounroll";
	ld.global.f32 	%f101, [%rd45];
	ld.global.f32 	%f102, [%rd46];
	fma.rn.f32 	%f111, %f101, %f102, %f111;
	add.s64 	%rd46, %rd46, 4;
	add.s64 	%rd45, %rd45, 4;
	add.s32 	%r28, %r28, 1;
	setp.ne.s32 	%p10, %r28, 0;
	@%p10 bra 	$L__BB0_13;
$L__BB0_14:
	cvta.to.global.u64 	%rd40, %rd15;
	mul.wide.u32 	%rd41, %r1, 4;
	add.s64 	%rd42, %rd40, %rd41;
	st.global.f32 	[%rd42], %f111;
$L__BB0_15:
	ret;

}


// ===== COMPILED SASS (sm_100) =====

	.target	sm_100

	.elftype	@"ET_EXEC"


//--------------------- .note.nv.tkinfo           --------------------------
	.section	.note.nv.tkinfo,"",@"SHT_NOTE"
	.sectionflags	@"SHF_NOTE_NV_TKINFO"
	.tkinfo
        /*0018*/ 	.word	0x00000002
        /*0030*/ 	.string	""
        /*0030*/ 	.string	"ptxas"
        /*0030*/ 	.string	"Cuda compilation tools, release 13.0, V13.0.88"
        /*0030*/ 	.string	"Build cuda_13.0.r13.0/compiler.36424714_0"
        /*0030*/ 	.string	"-arch sm_100 -m 64 "



//--------------------- .note.nv.cuinfo           --------------------------
	.section	.note.nv.cuinfo,"",@"SHT_NOTE"
	.sectionflags	@"SHF_NOTE_NV_CUINFO"
        /*0018*/ 	.short	0x0002
        /*001a*/ 	.short	0x0064
        /*001c*/ 	.short	0x0082
	.zero		2


//--------------------- .nv.info                  --------------------------
	.section	.nv.info,"",@"SHT_CUDA_INFO"
	.align	4


	//----- nvinfo : EIATTR_REGCOUNT
	.align		4
        /*0000*/ 	.byte	0x04, 0x2f
        /*0002*/ 	.short	(.L_1 - .L_0)
	.align		4
.L_0:
        /*0004*/ 	.word	index@(_Z15matrixVectorMulPfS_S_ii)
        /*0008*/ 	.word	0x0000001e


	//----- nvinfo : EIATTR_FRAME_SIZE
	.align		4
.L_1:
        /*000c*/ 	.byte	0x04, 0x11
        /*000e*/ 	.short	(.L_3 - .L_2)
	.align		4
.L_2:
        /*0010*/ 	.word	index@(_Z15matrixVectorMulPfS_S_ii)
        /*0014*/ 	.word	0x00000000


	//----- nvinfo : EIATTR_MIN_STACK_SIZE
	.align		4
.L_3:
        /*0018*/ 	.byte	0x04, 0x12
        /*001a*/ 	.short	(.L_5 - .L_4)
	.align		4
.L_4:
        /*001c*/ 	.word	index@(_Z15matrixVectorMulPfS_S_ii)
        /*0020*/ 	.word	0x00000000
.L_5:


//--------------------- .nv.compat                --------------------------
	.section	.nv.compat,"",@"SHT_CUDA_COMPAT_INFO"
	.align	4
        /*0000*/ 	.byte	0x02, 0x09, 0x00, 0x00, 0x02, 0x02, 0x01, 0x00, 0x02, 0x05, 0x05, 0x00, 0x03, 0x07, 0x01, 0x01
        /*0010*/ 	.byte	0x02, 0x03, 0x00, 0x00, 0x02, 0x06, 0x01, 0x00, 0x04, 0x0b, 0x08, 0x00, 0x09, 0x00, 0x00, 0x00
        /*0020*/ 	.byte	0x00, 0x00, 0x00, 0x00


//--------------------- .nv.info._Z15matrixVectorMulPfS_S_ii --------------------------
	.section	.nv.info._Z15matrixVectorMulPfS_S_ii,"",@"SHT_CUDA_INFO"
	.sectionflags	@""
	.align	4


	//----- nvinfo : EIATTR_CUDA_API_VERSION
	.align		4
        /*0000*/ 	.byte	0x04, 0x37
        /*0002*/ 	.short	(.L_7 - .L_6)
.L_6:
        /*0004*/ 	.word	0x00000082


	//----- nvinfo : EIATTR_KPARAM_INFO
	.align		4
.L_7:
        /*0008*/ 	.byte	0x04, 0x17
        /*000a*/ 	.short	(.L_9 - .L_8)
.L_8:
        /*000c*/ 	.word	0x00000000
        /*0010*/ 	.short	0x0004
        /*0012*/ 	.short	0x001c
        /*0014*/ 	.byte	0x00, 0xf0, 0x11, 0x00


	//----- nvinfo : EIATTR_KPARAM_INFO
	.align		4
.L_9:
        /*0018*/ 	.byte	0x04, 0x17
        /*001a*/ 	.short	(.L_11 - .L_10)
.L_10:
        /*001c*/ 	.word	0x00000000
        /*0020*/ 	.short	0x0003
        /*0022*/ 	.short	0x0018
        /*0024*/ 	.byte	0x00, 0xf0, 0x11, 0x00


	//----- nvinfo : EIATTR_KPARAM_INFO
	.align		4
.L_11:
        /*0028*/ 	.byte	0x04, 0x17
        /*002a*/ 	.short	(.L_13 - .L_12)
.L_12:
        /*002c*/ 	.word	0x00000000
        /*0030*/ 	.short	0x0002
        /*0032*/ 	.short	0x0010
        /*0034*/ 	.byte	0x00, 0xf5, 0x21, 0x00


	//----- nvinfo : EIATTR_KPARAM_INFO
	.align		4
.L_13:
        /*0038*/ 	.byte	0x04, 0x17
        /*003a*/ 	.short	(.L_15 - .L_14)
.L_14:
        /*003c*/ 	.word	0x00000000
        /*0040*/ 	.short	0x0001
        /*0042*/ 	.short	0x0008
        /*0044*/ 	.byte	0x00, 0xf5, 0x21, 0x00


	//----- nvinfo : EIATTR_KPARAM_INFO
	.align		4
.L_15:
        /*0048*/ 	.byte	0x04, 0x17
        /*004a*/ 	.short	(.L_17 - .L_16)
.L_16:
        /*004c*/ 	.word	0x00000000
        /*0050*/ 	.short	0x0000
        /*0052*/ 	.short	0x0000
        /*0054*/ 	.byte	0x00, 0xf5, 0x21, 0x00


	//----- nvinfo : EIATTR_SPARSE_MMA_MASK
	.align		4
.L_17:
        /*0058*/ 	.byte	0x03, 0x50
        /*005a*/ 	.short	0x0000


	//----- nvinfo : EIATTR_MAXREG_COUNT
	.align		4
        /*005c*/ 	.byte	0x03, 0x1b
        /*005e*/ 	.short	0x00ff


	//----- nvinfo : EIATTR_MERCURY_ISA_VERSION
	.align		4
        /*0060*/ 	.byte	0x03, 0x5f
        /*0062*/ 	.short	0x0101


	//----- nvinfo : EIATTR_VRC_CTA_INIT_COUNT
	.align		4
        /*0064*/ 	.byte	0x02, 0x4a
	.zero		1
	.zero		1


	//----- nvinfo : EIATTR_EXIT_INSTR_OFFSETS
	.align		4
        /*0068*/ 	.byte	0x04, 0x1c
        /*006a*/ 	.short	(.L_19 - .L_18)


	//   ....[0]....
.L_18:
        /*006c*/ 	.word	0x00000040


	//   ....[1]....
        /*0070*/ 	.word	0x00000b40


	//----- nvinfo : EIATTR_CBANK_PARAM_SIZE
	.align		4
.L_19:
        /*0074*/ 	.byte	0x03, 0x19
        /*0076*/ 	.short	0x0020


	//----- nvinfo : EIATTR_PARAM_CBANK
	.align		4
        /*0078*/ 	.byte	0x04, 0x0a
        /*007a*/ 	.short	(.L_21 - .L_20)
	.align		4
.L_20:
        /*007c*/ 	.word	index@(.nv.constant0._Z15matrixVectorMulPfS_S_ii)
        /*0080*/ 	.short	0x0380
        /*0082*/ 	.short	0x0020


	//----- nvinfo : EIATTR_SW_WAR
	.align		4
.L_21:
        /*0084*/ 	.byte	0x04, 0x36
        /*0086*/ 	.short	(.L_23 - .L_22)
.L_22:
        /*0088*/ 	.word	0x00000008
.L_23:


//--------------------- .nv.callgraph             --------------------------
	.section	.nv.callgraph,"",@"SHT_CUDA_CALLGRAPH"
	.align	4
	.sectionentsize	8
	.align		4
        /*0000*/ 	.word	0x00000000
	.align		4
        /*0004*/ 	.word	0xffffffff
	.align		4
        /*0008*/ 	.word	0x00000000
	.align		4
        /*000c*/ 	.word	0xfffffffe
	.align		4
        /*0010*/ 	.word	0x00000000
	.align		4
        /*0014*/ 	.word	0xfffffffd
	.align		4
        /*0018*/ 	.word	0x00000000
	.align		4
        /*001c*/ 	.word	0xfffffffc


//--------------------- .text._Z15matrixVectorMulPfS_S_ii --------------------------
	.section	.text._Z15matrixVectorMulPfS_S_ii,"ax",@progbits
	.align	128
        .global         _Z15matrixVectorMulPfS_S_ii
        .type           _Z15matrixVectorMulPfS_S_ii,@function
        .size           _Z15matrixVectorMulPfS_S_ii,(.L_x_7 - _Z15matrixVectorMulPfS_S_ii)
        .other          _Z15matrixVectorMulPfS_S_ii,@"STO_CUDA_ENTRY STV_DEFAULT"
_Z15matrixVectorMulPfS_S_ii:
.text._Z15matrixVectorMulPfS_S_ii:
[----:B------:R-:W-:Y:S01]  /*0000*/  LDC R1, c[0x0][0x37c] ;  /* 0x0000df00ff017b82 */ /* 0x000fe20000000800 */
[----:B------:R-:W0:Y:S01]  /*0010*/  S2R R0, SR_CTAID.X ;  /* 0x0000000000007919 */ /* 0x000e220000002500 */
[----:B------:R-:W0:Y:S02]  /*0020*/  LDCU UR4, c[0x0][0x398] ;  /* 0x00007300ff0477ac */ /* 0x000e240008000800 */
[----:B0-----:R-:W-:-:S13]  /*0030*/  ISETP.GE.AND P0, PT, R0, UR4, PT ;  /* 0x0000000400007c0c */ /* 0x001fda000bf06270 */
[----:B------:R-:W-:Y:S05]  /*0040*/  @P0 EXIT ;  /* 0x000000000000094d */ /* 0x000fea0003800000 */
[----:B------:R-:W0:Y:S01]  /*0050*/  LDCU UR6, c[0x0][0x39c] ;  /* 0x00007380ff0677ac */ /* 0x000e220008000800 */
[----:B------:R-:W-:Y:S01]  /*0060*/  HFMA2 R14, -RZ, RZ, 0, 0 ;  /* 0x00000000ff0e7431 */ /* 0x000fe200000001ff */
[----:B------:R-:W1:Y:S01]  /*0070*/  LDCU.64 UR10, c[0x0][0x358] ;  /* 0x00006b00ff0a77ac */ /* 0x000e620008000a00 */
[----:B0-----:R-:W-:-:S09]  /*0080*/  UISETP.GE.AND UP0, UPT, UR6, 0x1, UPT ;  /* 0x000000010600788c */ /* 0x001fd2000bf06270 */
[----:B-1----:R-:W-:Y:S05]  /*0090*/  BRA.U !UP0, `(.L_x_0) ;  /* 0x00000009089c7547 */ /* 0x002fea000b800000 */
[----:B------:R-:W-:Y:S02]  /*00a0*/  UISETP.GE.U32.AND UP1, UPT, UR6, 0x10, UPT ;  /* 0x000000100600788c */ /* 0x000fe4000bf26070 */
[----:B------:R-:W-:Y:S01]  /*00b0*/  IMAD R6, R0, UR6, RZ ;  /* 0x0000000600067c24 */ /* 0x000fe2000f8e02ff */
[----:B------:R-:W-:Y:S01]  /*00c0*/  ULOP3.LUT UR7, UR6, 0xf, URZ, 0xc0, !UPT ;  /* 0x0000000f06077892 */ /* 0x000fe2000f8ec0ff */
[----:B------:R-:W-:Y:S02]  /*00d0*/  MOV R14, RZ ;  /* 0x000000ff000e7202 */ /* 0x000fe40000000f00 */
[----:B------:R-:W-:Y:S01]  /*00e0*/  MOV R7, RZ ;  /* 0x000000ff00077202 */ /* 0x000fe20000000f00 */
[----:B------:R-:W-:Y:S02]  /*00f0*/  UISETP.NE.AND UP0, UPT, UR7, URZ, UPT ;  /* 0x000000ff0700728c */ /* 0x000fe4000bf05270 */
[----:B------:R-:W-:Y:S09]  /*0100*/  BRA.U !UP1, `(.L_x_1) ;  /* 0x0000000509107547 */ /* 0x000ff2000b800000 */
[----:B------:R-:W0:Y:S01]  /*0110*/  LDC.64 R2, c[0x0][0x380] ;  /* 0x0000e000ff027b82 */ /* 0x000e220000000a00 */
[----:B------:R-:W1:Y:S01]  /*0120*/  LDCU.64 UR4, c[0x0][0x388] ;  /* 0x00007100ff0477ac */ /* 0x000e620008000a00 */
[----:B------:R-:W-:Y:S01]  /*0130*/  MOV R14, RZ ;  /* 0x000000ff000e7202 */ /* 0x000fe20000000f00 */
[----:B------:R-:W-:-:S04]  /*0140*/  ULOP3.LUT UR8, UR6, 0x7ffffff0, URZ, 0xc0, !UPT ;  /* 0x7ffffff006087892 */ /* 0x000fc8000f8ec0ff */
[----:B------:R-:W-:Y:S02]  /*0150*/  UIADD3 UR9, UPT, UPT, -UR8, URZ, URZ ;  /* 0x000000ff08097290 */ /* 0x000fe4000fffe1ff */
[----:B------:R-:W-:Y:S01]  /*0160*/  MOV R7, UR8 ;  /* 0x0000000800077c02 */ /* 0x000fe20008000f00 */
[----:B-1----:R-:W-:-:S04]  /*0170*/  UIADD3 UR4, UP1, UPT, UR4, 0x20, URZ ;  /* 0x0000002004047890 */ /* 0x002fc8000ff3e0ff */
[----:B------:R-:W-:Y:S01]  /*0180*/  UIADD3.X UR5, UPT, UPT, URZ, UR5, URZ, UP1, !UPT ;  /* 0x00000005ff057290 */ /* 0x000fe20008ffe4ff */
[----:B0-----:R-:W-:Y:S01]  /*0190*/  IMAD.WIDE.U32 R2, R6, 0x4, R2 ;  /* 0x0000000406027825 */ /* 0x001fe200078e0002 */
[----:B------:R-:W-:Y:S02]  /*01a0*/  MOV R4, UR4 ;  /* 0x0000000400047c02 */ /* 0x000fe40008000f00 */
[----:B------:R-:W-:Y:S02]  /*01b0*/  IADD3 R2, P0, PT, R2, 0x20, RZ ;  /* 0x0000002002027810 */ /* 0x000fe40007f1e0ff */
[----:B------:R-:W-:Y:S02]  /*01c0*/  MOV R5, UR5 ;  /* 0x0000000500057c02 */ /* 0x000fe40008000f00 */
[----:B------:R-:W-:-:S09]  /*01d0*/  IADD3.X R3, PT, PT, RZ, R3, RZ, P0, !PT ;  /* 0x00000003ff037210 */ /* 0x000fd200007fe4ff */
.L_x_2:
[----:B------:R-:W2:Y:S04]  /*01e0*/  LDG.E R15, desc[UR10][R2.64+-0x20] ;  /* 0xffffe00a020f7981 */ /* 0x000ea8000c1e1900 */
[----:B------:R-:W2:Y:S04]  /*01f0*/  LDG.E R16, desc[UR10][R4.64+-0x20] ;  /* 0xffffe00a04107981 */ /* 0x000ea8000c1e1900 */
[----:B------:R-:W3:Y:S04]  /*0200*/  LDG.E R24, desc[UR10][R2.64+-0x1c] ;  /* 0xffffe40a02187981 */ /* 0x000ee8000c1e1900 */
[----:B------:R-:W3:Y:S04]  /*0210*/  LDG.E R25, desc[UR10][R4.64+-0x1c] ;  /* 0xffffe40a04197981 */ /* 0x000ee8000c1e1900 */
[----:B------:R-:W4:Y:S04]  /*0220*/  LDG.E R19, desc[UR10][R2.64+-0x18] ;  /* 0xffffe80a02137981 */ /* 0x000f28000c1e1900 */
[----:B------:R-:W4:Y:S04]  /*0230*/  LDG.E R18, desc[UR10][R4.64+-0x18] ;  /* 0xffffe80a04127981 */ /* 0x000f28000c1e1900 */
[----:B------:R-:W5:Y:S04]  /*0240*/  LDG.E R20, desc[UR10][R2.64+-0x14] ;  /* 0xffffec0a02147981 */ /* 0x000f68000c1e1900 */
        /* <DEDUP_REMOVED lines=9> */
[----:B------:R-:W5:Y:S01]  /*02e0*/  LDG.E R17, desc[UR10][R4.64] ;  /* 0x0000000a04117981 */ /* 0x000f62000c1e1900 */
[----:B--2---:R-:W-:-:S03]  /*02f0*/  FFMA R15, R15, R16, R14 ;  /* 0x000000100f0f7223 */ /* 0x004fc6000000000e */
[----:B------:R-:W2:Y:S04]  /*0300*/  LDG.E R16, desc[UR10][R2.64] ;  /* 0x0000000a02107981 */ /* 0x000ea8000c1e1900 */
[----:B------:R-:W2:Y:S01]  /*0310*/  LDG.E R14, desc[UR10][R2.64+0x4] ;  /* 0x0000040a020e7981 */ /* 0x000ea2000c1e1900 */
[----:B---3--:R-:W-:-:S03]  /*0320*/  FFMA R24, R24, R25, R15 ;  /* 0x0000001918187223 */ /* 0x008fc6000000000f */
[----:B------:R-:W3:Y:S01]  /*0330*/  LDG.E R15, desc[UR10][R4.64+0x4] ;  /* 0x0000040a040f7981 */ /* 0x000ee2000c1e1900 */
[----:B----4-:R-:W-:-:S03]  /*0340*/  FFMA R25, R19, R18, R24 ;  /* 0x0000001213197223 */ /* 0x010fc60000000018 */
[----:B------:R-:W4:Y:S04]  /*0350*/  LDG.E R18, desc[UR10][R2.64+0x8] ;  /* 0x0000080a02127981 */ /* 0x000f28000c1e1900 */
[----:B------:R-:W4:Y:S01]  /*0360*/  LDG.E R19, desc[UR10][R4.64+0x8] ;  /* 0x0000080a04137981 */ /* 0x000f22000c1e1900 */
[----:B-----5:R-:W-:-:S03]  /*0370*/  FFMA R25, R20, R21, R25 ;  /* 0x0000001514197223 */ /* 0x020fc60000000019 */
[----:B------:R-:W5:Y:S04]  /*0380*/  LDG.E R20, desc[UR10][R2.64+0xc] ;  /* 0x00000c0a02147981 */ /* 0x000f68000c1e1900 */
[----:B------:R-:W5:Y:S01]  /*0390*/  LDG.E R21, desc[UR10][R4.64+0xc] ;  /* 0x00000c0a04157981 */ /* 0x000f62000c1e1900 */
[----:B------:R-:W-:-:S03]  /*03a0*/  FFMA R25, R22, R23, R25 ;  /* 0x0000001716197223 */ /* 0x000fc60000000019 */
[----:B------:R-:W5:Y:S04]  /*03b0*/  LDG.E R22, desc[UR10][R2.64+0x10] ;  /* 0x0000100a02167981 */ /* 0x000f68000c1e1900 */
[----:B------:R-:W5:Y:S01]  /*03c0*/  LDG.E R23, desc[UR10][R4.64+0x10] ;  /* 0x0000100a04177981 */ /* 0x000f62000c1e1900 */
[----:B------:R-:W-:-:S03]  /*03d0*/  FFMA R26, R12, R13, R25 ;  /* 0x0000000d0c1a7223 */ /* 0x000fc60000000019 */
[----:B------:R-:W5:Y:S04]  /*03e0*/  LDG.E R24, desc[UR10][R2.64+0x14] ;  /* 0x0000140a02187981 */ /* 0x000f68000c1e1900 */
[----:B------:R-:W5:Y:S04]  /*03f0*/  LDG.E R25, desc[UR10][R4.64+0x14] ;  /* 0x0000140a04197981 */ /* 0x000f68000c1e1900 */
[----:B------:R-:W5:Y:S01]  /*0400*/  LDG.E R13, desc[UR10][R2.64+0x18] ;  /* 0x0000180a020d7981 */ /* 0x000f62000c1e1900 */
[----:B------:R-:W-:-:S03]  /*0410*/  FFMA R27, R11, R8, R26 ;  /* 0x000000080b1b7223 */ /* 0x000fc6000000001a */
[----:B------:R-:W5:Y:S04]  /*0420*/  LDG.E R12, desc[UR10][R4.64+0x18] ;  /* 0x0000180a040c7981 */ /* 0x000f68000c1e1900 */
[----:B------:R0:W5:Y:S04]  /*0430*/  LDG.E R8, desc[UR10][R2.64+0x1c] ;  /* 0x00001c0a02087981 */ /* 0x000168000c1e1900 */
[----:B------:R1:W5:Y:S01]  /*0440*/  LDG.E R11, desc[UR10][R4.64+0x1c] ;  /* 0x00001c0a040b7981 */ /* 0x000362000c1e1900 */
[----:B------:R-:W-:Y:S01]  /*0450*/  FFMA R9, R10, R9, R27 ;  /* 0x000000090a097223 */ /* 0x000fe2000000001b */
[----:B------:R-:W-:-:S04]  /*0460*/  UIADD3 UR9, UPT, UPT, UR9, 0x10, URZ ;  /* 0x0000001009097890 */ /* 0x000fc8000fffe0ff */
[----:B------:R-:W-:Y:S01]  /*0470*/  UISETP.NE.AND UP1, UPT, UR9, URZ, UPT ;  /* 0x000000ff0900728c */ /* 0x000fe2000bf25270 */
[----:B0-----:R-:W-:Y:S02]  /*0480*/  IADD3 R2, P0, PT, R2, 0x40, RZ ;  /* 0x0000004002027810 */ /* 0x001fe40007f1e0ff */
[----:B-1----:R-:W-:Y:S02]  /*0490*/  IADD3 R4, P1, PT, R4, 0x40, RZ ;  /* 0x0000004004047810 */ /* 0x002fe40007f3e0ff */
[----:B------:R-:W-:Y:S02]  /*04a0*/  IADD3.X R3, PT, PT, RZ, R3, RZ, P0, !PT ;  /* 0x00000003ff037210 */ /* 0x000fe400007fe4ff */
[----:B------:R-:W-:Y:S01]  /*04b0*/  IADD3.X R5, PT, PT, RZ, R5, RZ, P1, !PT ;  /* 0x00000005ff057210 */ /* 0x000fe20000ffe4ff */
[----:B--2---:R-:W-:-:S04]  /*04c0*/  FFMA R9, R16, R17, R9 ;  /* 0x0000001110097223 */ /* 0x004fc80000000009 */
[----:B---3--:R-:W-:-:S04]  /*04d0*/  FFMA R9, R14, R15, R9 ;  /* 0x0000000f0e097223 */ /* 0x008fc80000000009 */
[----:B----4-:R-:W-:-:S04]  /*04e0*/  FFMA R9, R18, R19, R9 ;  /* 0x0000001312097223 */ /* 0x010fc80000000009 */
[----:B-----5:R-:W-:-:S04]  /*04f0*/  FFMA R9, R20, R21, R9 ;  /* 0x0000001514097223 */ /* 0x020fc80000000009 */
[----:B------:R-:W-:-:S04]  /*0500*/  FFMA R9, R22, R23, R9 ;  /* 0x0000001716097223 */ /* 0x000fc80000000009 */
[----:B------:R-:W-:-:S04]  /*0510*/  FFMA R24, R24, R25, R9 ;  /* 0x0000001918187223 */ /* 0x000fc80000000009 */
[----:B------:R-:W-:-:S04]  /*0520*/  FFMA R13, R13, R12, R24 ;  /* 0x0000000c0d0d7223 */ /* 0x000fc80000000018 */
[----:B------:R-:W-:Y:S01]  /*0530*/  FFMA R14, R8, R11, R13 ;  /* 0x0000000b080e7223 */ /* 0x000fe2000000000d */
[----:B------:R-:W-:Y:S06]  /*0540*/  BRA.U UP1, `(.L_x_2) ;  /* 0xfffffffd01247547 */ /* 0x000fec000b83ffff */
.L_x_1:
[----:B------:R-:W-:Y:S05]  /*0550*/  BRA.U !UP0, `(.L_x_0) ;  /* 0x00000005086c7547 */ /* 0x000fea000b800000 */
[----:B------:R-:W-:Y:S02]  /*0560*/  UISETP.GE.U32.AND UP0, UPT, UR7, 0x8, UPT ;  /* 0x000000080700788c */ /* 0x000fe4000bf06070 */
[----:B------:R-:W-:-:S04]  /*0570*/  ULOP3.LUT UR5, UR6, 0x7, URZ, 0xc0, !UPT ;  /* 0x0000000706057892 */ /* 0x000fc8000f8ec0ff */
[----:B------:R-:W-:-:S03]  /*0580*/  UISETP.NE.AND UP1, UPT, UR5, URZ, UPT ;  /* 0x000000ff0500728c */ /* 0x000fc6000bf25270 */
[----:B------:R-:W-:Y:S08]  /*0590*/  BRA.U !UP0, `(.L_x_3) ;  /* 0x00000001088c7547 */ /* 0x000ff0000b800000 */
[----:B------:R-:W0:Y:S01]  /*05a0*/  LDC.64 R8, c[0x0][0x380] ;  /* 0x0000e000ff087b82 */ /* 0x000e220000000a00 */
[CC--:B------:R-:W-:Y:S02]  /*05b0*/  IADD3 R3, PT, PT, R6.reuse, R7.reuse, RZ ;  /* 0x0000000706037210 */ /* 0x0c0fe40007ffe0ff */
[----:B------:R-:W-:-:S05]  /*05c0*/  IADD3 R10, P0, PT, R6, R7, RZ ;  /* 0x00000007060a7210 */ /* 0x000fca0007f1e0ff */
[----:B------:R-:W1:Y:S08]  /*05d0*/  LDC.64 R12, c[0x0][0x380] ;  /* 0x0000e000ff0c7b82 */ /* 0x000e700000000a00 */
[----:B------:R-:W2:Y:S01]  /*05e0*/  LDC.64 R4, c[0x0][0x388] ;  /* 0x0000e200ff047b82 */ /* 0x000ea20000000a00 */
[----:B0-----:R-:W-:Y:S01]  /*05f0*/  IMAD.WIDE.U32 R8, R3, 0x4, R8 ;  /* 0x0000000403087825 */ /* 0x001fe200078e0008 */
[----:B------:R-:W-:-:S04]  /*0600*/  IADD3.X R3, PT, PT, RZ, RZ, RZ, P0, !PT ;  /* 0x000000ffff037210 */ /* 0x000fc800007fe4ff */
[----:B------:R-:W3:Y:S01]  /*0610*/  LDG.E R11, desc[UR10][R8.64] ;  /* 0x0000000a080b7981 */ /* 0x000ee2000c1e1900 */
[----:B-1----:R-:W-:-:S04]  /*0620*/  LEA R2, P0, R10, R12, 0x2 ;  /* 0x0000000c0a027211 */ /* 0x002fc800078010ff */
[----:B------:R-:W-:Y:S01]  /*0630*/  LEA.HI.X R3, R10, R13, R3, 0x2, P0 ;  /* 0x0000000d0a037211 */ /* 0x000fe200000f1403 */
[----:B--2---:R-:W-:-:S04]  /*0640*/  IMAD.WIDE.U32 R4, R7, 0x4, R4 ;  /* 0x0000000407047825 */ /* 0x004fc800078e0004 */
[----:B------:R-:W2:Y:S04]  /*0650*/  LDG.E R13, desc[UR10][R2.64+0x4] ;  /* 0x0000040a020d7981 */ /* 0x000ea8000c1e1900 */
[----:B------:R-:W3:Y:S04]  /*0660*/  LDG.E R10, desc[UR10][R4.64] ;  /* 0x0000000a040a7981 */ /* 0x000ee8000c1e1900 */
[----:B------:R-:W2:Y:S04]  /*0670*/  LDG.E R12, desc[UR10][R4.64+0x4] ;  /* 0x0000040a040c7981 */ /* 0x000ea8000c1e1900 */
        /* <DEDUP_REMOVED lines=12> */
[----:B------:R-:W-:Y:S01]  /*0740*/  IADD3 R7, PT, PT, R7, 0x8, RZ ;  /* 0x0000000807077810 */ /* 0x000fe20007ffe0ff */
[----:B---3--:R-:W-:-:S04]  /*0750*/  FFMA R10, R11, R10, R14 ;  /* 0x0000000a0b0a7223 */ /* 0x008fc8000000000e */
[----:B--2---:R-:W-:-:S04]  /*0760*/  FFMA R10, R13, R12, R10 ;  /* 0x0000000c0d0a7223 */ /* 0x004fc8000000000a */
[----:B----4-:R-:W-:-:S04]  /*0770*/  FFMA R10, R15, R16, R10 ;  /* 0x000000100f0a7223 */ /* 0x010fc8000000000a */
[----:B-----5:R-:W-:-:S04]  /*0780*/  FFMA R10, R17, R18, R10 ;  /* 0x00000012110a7223 */ /* 0x020fc8000000000a */
[----:B------:R-:W-:-:S04]  /*0790*/  FFMA R10, R19, R20, R10 ;  /* 0x00000014130a7223 */ /* 0x000fc8000000000a */
[----:B------:R-:W-:-:S04]  /*07a0*/  FFMA R21, R21, R22, R10 ;  /* 0x0000001615157223 */ /* 0x000fc8000000000a */
[----:B------:R-:W-:-:S04]  /*07b0*/  FFMA R8, R8, R9, R21 ;  /* 0x0000000908087223 */ /* 0x000fc80000000015 */
[----:B------:R-:W-:-:S07]  /*07c0*/  FFMA R14, R23, R24, R8 ;  /* 0x00000018170e7223 */ /* 0x000fce0000000008 */
.L_x_3:
        /* <DEDUP_REMOVED lines=11> */
[----:B------:R-:W-:-:S05]  /*0880*/  IADD3.X R3, PT, PT, RZ, RZ, RZ, P0, !PT ;  /* 0x000000ffff037210 */ /* 0x000fca00007fe4ff */
        /* <DEDUP_REMOVED lines=10> */
[----:B------:R-:W5:Y:S01]  /*0930*/  LDG.E R17, desc[UR10][R2.64+0xc] ;  /* 0x00000c0a02117981 */ /* 0x000f62000c1e1900 */
[----:B------:R-:W-:Y:S01]  /*0940*/  IADD3 R7, PT, PT, R7, 0x4, RZ ;  /* 0x0000000407077810 */ /* 0x000fe20007ffe0ff */
[----:B---3--:R-:W-:-:S04]  /*0950*/  FFMA R10, R9, R10, R14 ;  /* 0x0000000a090a7223 */ /* 0x008fc8000000000e */
[----:B--2---:R-:W-:-:S04]  /*0960*/  FFMA R10, R11, R12, R10 ;  /* 0x0000000c0b0a7223 */ /* 0x004fc8000000000a */
[----:B----4-:R-:W-:-:S04]  /*0970*/  FFMA R10, R13, R15, R10 ;  /* 0x0000000f0d0a7223 */ /* 0x010fc8000000000a */
[----:B-----5:R-:W-:-:S07]  /*0980*/  FFMA R14, R17, R16, R10 ;  /* 0x00000010110e7223 */ /* 0x020fce000000000a */
.L_x_4:
[----:B------:R-:W-:Y:S05]  /*0990*/  BRA.U !UP1, `(.L_x_0) ;  /* 0x00000001095c7547 */ /* 0x000fea000b800000 */
[----:B------:R-:W0:Y:S01]  /*09a0*/  LDC.64 R2, c[0x0][0x388] ;  /* 0x0000e200ff027b82 */ /* 0x000e220000000a00 */
[----:B------:R-:W-:Y:S01]  /*09b0*/  IADD3 R9, PT, PT, R6, R7, RZ ;  /* 0x0000000706097210 */ /* 0x000fe20007ffe0ff */
[----:B------:R-:W-:-:S06]  /*09c0*/  UIADD3 UR4, UPT, UPT, -UR4, URZ, URZ ;  /* 0x000000ff04047290 */ /* 0x000fcc000fffe1ff */
[----:B------:R-:W1:Y:S01]  /*09d0*/  LDC.64 R4, c[0x0][0x380] ;  /* 0x0000e000ff047b82 */ /* 0x000e620000000a00 */
[----:B0-----:R-:W-:-:S03]  /*09e0*/  IMAD.WIDE.U32 R2, R7, 0x4, R2 ;  /* 0x0000000407027825 */ /* 0x001fc600078e0002 */
[----:B------:R-:W-:Y:S01]  /*09f0*/  MOV R6, R2 ;  /* 0x0000000200067202 */ /* 0x000fe20000000f00 */
[----:B-1----:R-:W-:Y:S01]  /*0a00*/  IMAD.WIDE.U32 R4, R9, 0x4, R4 ;  /* 0x0000000409047825 */ /* 0x002fe200078e0004 */
[----:B------:R-:W-:Y:S02]  /*0a10*/  MOV R9, R3 ;  /* 0x0000000300097202 */ /* 0x000fe40000000f00 */
[----:B------:R-:W-:Y:S02]  /*0a20*/  MOV R2, R4 ;  /* 0x0000000400027202 */ /* 0x000fe40000000f00 */
[----:B------:R-:W-:-:S07]  /*0a30*/  MOV R7, R5 ;  /* 0x0000000500077202 */ /* 0x000fce0000000f00 */
.L_x_5:
[----:B------:R-:W-:Y:S02]  /*0a40*/  MOV R3, R7 ;  /* 0x0000000700037202 */ /* 0x000fe40000000f00 */
[----:B------:R-:W-:Y:S02]  /*0a50*/  MOV R4, R6 ;  /* 0x0000000600047202 */ /* 0x000fe40000000f00 */
[----:B------:R-:W-:Y:S02]  /*0a60*/  MOV R5, R9 ;  /* 0x0000000900057202 */ /* 0x000fe40000000f00 */
[----:B------:R0:W2:Y:S04]  /*0a70*/  LDG.E R3, desc[UR10][R2.64] ;  /* 0x0000000a02037981 */ /* 0x0000a8000c1e1900 */
[----:B------:R-:W2:Y:S01]  /*0a80*/  LDG.E R4, desc[UR10][R4.64] ;  /* 0x0000000a04047981 */ /* 0x000ea2000c1e1900 */
[----:B------:R-:W-:Y:S01]  /*0a90*/  UIADD3 UR4, UPT, UPT, UR4, 0x1, URZ ;  /* 0x0000000104047890 */ /* 0x000fe2000fffe0ff */
[----:B------:R-:W-:-:S03]  /*0aa0*/  IADD3 R6, P0, PT, R6, 0x4, RZ ;  /* 0x0000000406067810 */ /* 0x000fc60007f1e0ff */
[----:B------:R-:W-:Y:S01]  /*0ab0*/  UISETP.NE.AND UP0, UPT, UR4, URZ, UPT ;  /* 0x000000ff0400728c */ /* 0x000fe2000bf05270 */
[----:B0-----:R-:W-:Y:S02]  /*0ac0*/  IADD3 R2, P1, PT, R2, 0x4, RZ ;  /* 0x0000000402027810 */ /* 0x001fe40007f3e0ff */
[----:B------:R-:W-:Y:S02]  /*0ad0*/  IADD3.X R9, PT, PT, RZ, R9, RZ, P0, !PT ;  /* 0x00000009ff097210 */ /* 0x000fe400007fe4ff */
[----:B------:R-:W-:Y:S01]  /*0ae0*/  IADD3.X R7, PT, PT, RZ, R7, RZ, P1, !PT ;  /* 0x00000007ff077210 */ /* 0x000fe20000ffe4ff */
[----:B--2---:R-:W-:-:S03]  /*0af0*/  FFMA R14, R3, R4, R14 ;  /* 0x00000004030e7223 */ /* 0x004fc6000000000e */
[----:B------:R-:W-:Y:S05]  /*0b00*/  BRA.U UP0, `(.L_x_5) ;  /* 0xfffffffd00cc7547 */ /* 0x000fea000b83ffff */
.L_x_0:
[----:B------:R-:W0:Y:S02]  /*0b10*/  LDC.64 R2, c[0x0][0x390] ;  /* 0x0000e400ff027b82 */ /* 0x000e240000000a00 */
[----:B0-----:R-:W-:-:S05]  /*0b20*/  IMAD.WIDE.U32 R2, R0, 0x4, R2 ;  /* 0x0000000400027825 */ /* 0x001fca00078e0002 */
[----:B------:R-:W-:Y:S01]  /*0b30*/  STG.E desc[UR10][R2.64], R14 ;  /* 0x0000000e02007986 */ /* 0x000fe2000c10190a */
[----:B------:R-:W-:Y:S05]  /*0b40*/  EXIT ;  /* 0x000000000000794d */ /* 0x000fea0003800000 */
.L_x_6:
[----:B------:R-:W-:-:S00]  /*0b50*/  BRA `(.L_x_6) ;  /* 0xfffffffc00fc7947 */ /* 0x000fc0000383ffff */
[----:B------:R-:W-:-:S00]  /*0b60*/  NOP ;  /* 0x0000000000007918 */ /* 0x000fc00000000000 */
        /* <DEDUP_REMOVED lines=9> */
.L_x_7:


//--------------------- .nv.shared.reserved.0     --------------------------
	.section	.nv.shared.reserved.0,"aw",@nobits
	.weak		__nv_reservedSMEM_offset_0_alias
	.size		__nv_reservedSMEM_offset_0_alias, 0, 64
	.other		__nv_reservedSMEM_offset_0_alias,@"STO_CUDA_RESERVED_SHARED STV_DEFAULT"
__nv_reservedSMEM_offset_0_alias:
	.zero		0
	.zero		64


//--------------------- .nv.constant0._Z15matrixVectorMulPfS_S_ii --------------------------
	.section	.nv.constant0._Z15matrixVectorMulPfS_S_ii,"a",@progbits
	.sectionflags	@""
	.align	4
.nv.constant0._Z15matrixVectorMulPfS_S_ii:
	.zero		928


//--------------------- SYMBOLS --------------------------

	.type		.nv.reservedSmem.offset0,@object
	.size		.nv.reservedSmem.offset0,0x4
